	.headerflags	@"EF_CUDA_TEXMODE_UNIFIED EF_CUDA_64BIT_ADDRESS EF_CUDA_ACCELERATORS EF_CUDA_SM90 EF_CUDA_VIRTUAL_SM(EF_CUDA_SM90)"
	.elftype	@"ET_EXEC"


//--------------------- .nv.info                  --------------------------
	.section	.nv.info,"",@"SHT_CUDA_INFO"
	.align	4


	//----- nvinfo : EIATTR_REGCOUNT
	.align		4
        /*0000*/ 	.byte	0x04, 0x2f
        /*0002*/ 	.short	(.L_1 - .L_0)
	.align		4
.L_0:
        /*0004*/ 	.word	index@(triton_poi_fused_native_group_norm_silu_4)
        /*0008*/ 	.word	0x00000018


	//----- nvinfo : EIATTR_MIN_STACK_SIZE
	.align		4
.L_1:
        /*000c*/ 	.byte	0x04, 0x12
        /*000e*/ 	.short	(.L_3 - .L_2)
	.align		4
.L_2:
        /*0010*/ 	.word	index@(triton_poi_fused_native_group_norm_silu_4)
        /*0014*/ 	.word	0x00000000


	//----- nvinfo : EIATTR_FRAME_SIZE
	.align		4
.L_3:
        /*0018*/ 	.byte	0x04, 0x11
        /*001a*/ 	.short	(.L_5 - .L_4)
	.align		4
.L_4:
        /*001c*/ 	.word	index@(triton_poi_fused_native_group_norm_silu_4)
        /*0020*/ 	.word	0x00000000


	//----- nvinfo : EIATTR_MIN_STACK_SIZE
	.align		4
.L_5:
        /*0024*/ 	.byte	0x04, 0x12
        /*0026*/ 	.short	(.L_7 - .L_6)
	.align		4
.L_6:
        /*0028*/ 	.word	index@(triton_poi_fused_native_group_norm_silu_4)
        /*002c*/ 	.word	0x00000000
.L_7:


//--------------------- .nv.info.triton_poi_fused_native_group_norm_silu_4 --------------------------
	.section	.nv.info.triton_poi_fused_native_group_norm_silu_4,"",@"SHT_CUDA_INFO"
	.sectionflags	@""
	.align	4


	//----- nvinfo : EIATTR_CUDA_API_VERSION
	.align		4
        /*0000*/ 	.byte	0x04, 0x37
        /*0002*/ 	.short	(.L_9 - .L_8)
.L_8:
        /*0004*/ 	.word	0x0000007c


	//----- nvinfo : EIATTR_KPARAM_INFO
	.align		4
.L_9:
        /*0008*/ 	.byte	0x04, 0x17
        /*000a*/ 	.short	(.L_11 - .L_10)
.L_10:
        /*000c*/ 	.word	0x00000000
        /*0010*/ 	.short	0x0007
        /*0012*/ 	.short	0x0038
        /*0014*/ 	.byte	0x00, 0xf0, 0x11, 0x00


	//----- nvinfo : EIATTR_KPARAM_INFO
	.align		4
.L_11:
        /*0018*/ 	.byte	0x04, 0x17
        /*001a*/ 	.short	(.L_13 - .L_12)
.L_12:
        /*001c*/ 	.word	0x00000000
        /*0020*/ 	.short	0x0006
        /*0022*/ 	.short	0x0030
        /*0024*/ 	.byte	0x00, 0xf4, 0x21, 0x00


	//----- nvinfo : EIATTR_KPARAM_INFO
	.align		4
.L_13:
        /*0028*/ 	.byte	0x04, 0x17
        /*002a*/ 	.short	(.L_15 - .L_14)
.L_14:
        /*002c*/ 	.word	0x00000000
        /*0030*/ 	.short	0x0005
        /*0032*/ 	.short	0x0028
        /*0034*/ 	.byte	0x00, 0xf4, 0x21, 0x00


	//----- nvinfo : EIATTR_KPARAM_INFO
	.align		4
.L_15:
        /*0038*/ 	.byte	0x04, 0x17
        /*003a*/ 	.short	(.L_17 - .L_16)
.L_16:
        /*003c*/ 	.word	0x00000000
        /*0040*/ 	.short	0x0004
        /*0042*/ 	.short	0x0020
        /*0044*/ 	.byte	0x00, 0xf4, 0x21, 0x00


	//----- nvinfo : EIATTR_KPARAM_INFO
	.align		4
.L_17:
        /*0048*/ 	.byte	0x04, 0x17
        /*004a*/ 	.short	(.L_19 - .L_18)
.L_18:
        /*004c*/ 	.word	0x00000000
        /*0050*/ 	.short	0x0003
        /*0052*/ 	.short	0x0018
        /*0054*/ 	.byte	0x00, 0xf4, 0x21, 0x00


	//----- nvinfo : EIATTR_KPARAM_INFO
	.align		4
.L_19:
        /*0058*/ 	.byte	0x04, 0x17
        /*005a*/ 	.short	(.L_21 - .L_20)
.L_20:
        /*005c*/ 	.word	0x00000000
        /*0060*/ 	.short	0x0002
        /*0062*/ 	.short	0x0010
        /*0064*/ 	.byte	0x00, 0xf4, 0x21, 0x00


	//----- nvinfo : EIATTR_KPARAM_INFO
	.align		4
.L_21:
        /*0068*/ 	.byte	0x04, 0x17
        /*006a*/ 	.short	(.L_23 - .L_22)
.L_22:
        /*006c*/ 	.word	0x00000000
        /*0070*/ 	.short	0x0001
        /*0072*/ 	.short	0x0008
        /*0074*/ 	.byte	0x00, 0xf4, 0x21, 0x00


	//----- nvinfo : EIATTR_KPARAM_INFO
	.align		4
.L_23:
        /*0078*/ 	.byte	0x04, 0x17
        /*007a*/ 	.short	(.L_25 - .L_24)
.L_24:
        /*007c*/ 	.word	0x00000000
        /*0080*/ 	.short	0x0000
        /*0082*/ 	.short	0x0000
        /*0084*/ 	.byte	0x00, 0xf4, 0x21, 0x00


	//----- nvinfo : EIATTR_SPARSE_MMA_MASK
	.align		4
.L_25:
        /*0088*/ 	.byte	0x03, 0x50
        /*008a*/ 	.short	0x0000


	//----- nvinfo : EIATTR_MAXREG_COUNT
	.align		4
        /*008c*/ 	.byte	0x03, 0x1b
        /*008e*/ 	.short	0x00ff


	//----- nvinfo : EIATTR_EXIT_INSTR_OFFSETS
	.align		4
        /*0090*/ 	.byte	0x04, 0x1c
        /*0092*/ 	.short	(.L_27 - .L_26)


	//   ....[0]....
.L_26:
        /*0094*/ 	.word	0x00000480


	//----- nvinfo : EIATTR_REQNTID
	.align		4
.L_27:
        /*0098*/ 	.byte	0x04, 0x10
        /*009a*/ 	.short	(.L_29 - .L_28)
.L_28:
        /*009c*/ 	.word	0x00000100
        /*00a0*/ 	.word	0x00000001
        /*00a4*/ 	.word	0x00000001


	//----- nvinfo : EIATTR_CBANK_PARAM_SIZE
	.align		4
.L_29:
        /*00a8*/ 	.byte	0x03, 0x19
        /*00aa*/ 	.short	0x003c


	//----- nvinfo : EIATTR_PARAM_CBANK
	.align		4
        /*00ac*/ 	.byte	0x04, 0x0a
        /*00ae*/ 	.short	(.L_31 - .L_30)
	.align		4
.L_30:
        /*00b0*/ 	.word	index@(.nv.constant0.triton_poi_fused_native_group_norm_silu_4)
        /*00b4*/ 	.short	0x0210
        /*00b6*/ 	.short	0x003c


	//----- nvinfo : EIATTR_SW_WAR
	.align		4
.L_31:
        /*00b8*/ 	.byte	0x04, 0x36
        /*00ba*/ 	.short	(.L_33 - .L_32)
.L_32:
        /*00bc*/ 	.word	0x00000008
.L_33:


//--------------------- .nv.callgraph             --------------------------
	.section	.nv.callgraph,"",@"SHT_CUDA_CALLGRAPH"
	.align	4
	.sectionentsize	8
	.align		4
        /*0000*/ 	.word	0x00000000
	.align		4
        /*0004*/ 	.word	0xffffffff
	.align		4
        /*0008*/ 	.word	0x00000000
	.align		4
        /*000c*/ 	.word	0xfffffffe
	.align		4
        /*0010*/ 	.word	0x00000000
	.align		4
        /*0014*/ 	.word	0xfffffffd
	.align		4
        /*0018*/ 	.word	0x00000000
	.align		4
        /*001c*/ 	.word	0xfffffffc


//--------------------- .text.triton_poi_fused_native_group_norm_silu_4 --------------------------
	.section	.text.triton_poi_fused_native_group_norm_silu_4,"ax",@progbits
	.align	128
        .global         triton_poi_fused_native_group_norm_silu_4
        .type           triton_poi_fused_native_group_norm_silu_4,@function
        .size           triton_poi_fused_native_group_norm_silu_4,(.L_x_1 - triton_poi_fused_native_group_norm_silu_4)
        .other          triton_poi_fused_native_group_norm_silu_4,@"STO_CUDA_ENTRY STV_DEFAULT"
triton_poi_fused_native_group_norm_silu_4:
.text.triton_poi_fused_native_group_norm_silu_4:
[----:B------:R-:W-:Y:S01]  /*0000*/  LDC R1, c[0x0][0x28] ;  /* 0x00000a00ff017b82 */ /* 0x000fe20000000800 */
[----:B------:R-:W1:Y:S07]  /*0010*/  S2R R0, SR_TID.X ;  /* 0x0000000000007919 */ /* 0x000e6e0000002100 */
[----:B------:R-:W2:Y:S01]  /*0020*/  LDC.64 R12, c[0x0][0x218] ;  /* 0x00008600ff0c7b82 */ /* 0x000ea20000000a00 */
[----:B------:R-:W-:Y:S01]  /*0030*/  ULDC.64 UR4, c[0x0][0x208] ;  /* 0x0000820000047ab9 */ /* 0x000fe20000000a00 */
[----:B------:R-:W3:Y:S06]  /*0040*/  S2R R3, SR_CTAID.X ;  /* 0x0000000000037919 */ /* 0x000eec0000002500 */
[----:B------:R-:W4:Y:S08]  /*0050*/  LDC.64 R10, c[0x0][0x220] ;  /* 0x00008800ff0a7b82 */ /* 0x000f300000000a00 */
[----:B------:R-:W5:Y:S08]  /*0060*/  LDC.64 R8, c[0x0][0x228] ;  /* 0x00008a00ff087b82 */ /* 0x000f700000000a00 */
[----:B------:R-:W5:Y:S01]  /*0070*/  LDC.64 R4, c[0x0][0x230] ;  /* 0x00008c00ff047b82 */ /* 0x000f620000000a00 */
[----:B-1----:R-:W-:-:S07]  /*0080*/  SHF.L.U32 R0, R0, 0x1, RZ ;  /* 0x0000000100007819 */ /* 0x002fce00000006ff */
[----:B------:R-:W1:Y:S01]  /*0090*/  LDC.64 R6, c[0x0][0x238] ;  /* 0x00008e00ff067b82 */ /* 0x000e620000000a00 */
[----:B------:R-:W-:Y:S02]  /*00a0*/  LOP3.LUT R0, R0, 0x1fe, RZ, 0xc0, !PT ;  /* 0x000001fe00007812 */ /* 0x000fe400078ec0ff */
[----:B---3--:R-:W-:Y:S02]  /*00b0*/  SHF.R.S32.HI R15, RZ, 0x16, R3 ;  /* 0x00000016ff0f7819 */ /* 0x008fe40000011403 */
[----:B------:R-:W-:Y:S02]  /*00c0*/  LEA R0, R3, R0, 0x9 ;  /* 0x0000000003007211 */ /* 0x000fe400078e48ff */
[----:B------:R-:W-:Y:S01]  /*00d0*/  SGXT R15, R15, 0x1 ;  /* 0x000000010f0f781a */ /* 0x000fe20000000200 */
[----:B------:R-:W3:Y:S02]  /*00e0*/  LDC.64 R2, c[0x0][0x240] ;  /* 0x00009000ff027b82 */ /* 0x000ee40000000a00 */
[----:B--2---:R-:W-:Y:S01]  /*00f0*/  IMAD.WIDE R12, R0, 0x4, R12 ;  /* 0x00000004000c7825 */ /* 0x004fe200078e020c */
[----:B------:R-:W-:-:S02]  /*0100*/  LEA.HI R14, R15, R0, RZ, 0xc ;  /* 0x000000000f0e7211 */ /* 0x000fc400078f60ff */
[----:B------:R-:W-:Y:S02]  /*0110*/  LEA.HI R15, R15, R0, RZ, 0xe ;  /* 0x000000000f0f7211 */ /* 0x000fe400078f70ff */
[----:B------:R-:W-:Y:S02]  /*0120*/  SHF.R.S32.HI R18, RZ, 0xc, R14 ;  /* 0x0000000cff127819 */ /* 0x000fe4000001140e */
[----:B------:R-:W-:Y:S01]  /*0130*/  SHF.R.S32.HI R21, RZ, 0xe, R15 ;  /* 0x0000000eff157819 */ /* 0x000fe2000001140f */
[----:B----4-:R-:W-:Y:S01]  /*0140*/  IMAD.WIDE R14, R0, 0x4, R10 ;  /* 0x00000004000e7825 */ /* 0x010fe200078e020a */
[----:B------:R-:W-:Y:S01]  /*0150*/  LEA.HI R16, R18, R18, RZ, 0x7 ;  /* 0x0000001212107211 */ /* 0x000fe200078f38ff */
[----:B------:R-:W2:Y:S03]  /*0160*/  LDG.E.64 R10, desc[UR4][R12.64] ;  /* 0x000000040c0a7981 */ /* 0x000ea6000c1e1b00 */
[----:B------:R-:W-:Y:S01]  /*0170*/  LOP3.LUT R19, R16, 0xffffff80, RZ, 0xc0, !PT ;  /* 0xffffff8010137812 */ /* 0x000fe200078ec0ff */
[----:B-----5:R-:W-:-:S02]  /*0180*/  IMAD.WIDE R16, R21, 0x4, R8 ;  /* 0x0000000415107825 */ /* 0x020fc400078e0208 */
[----:B------:R-:W2:Y:S01]  /*0190*/  LDG.E.64 R8, desc[UR4][R14.64] ;  /* 0x000000040e087981 */ /* 0x000ea2000c1e1b00 */
[----:B------:R-:W-:Y:S01]  /*01a0*/  IADD3 R19, R18, -R19, RZ ;  /* 0x8000001312137210 */ /* 0x000fe20007ffe0ff */
[----:B0-----:R-:W-:Y:S02]  /*01b0*/  IMAD.WIDE R4, R21, 0x4, R4 ;  /* 0x0000000415047825 */ /* 0x001fe400078e0204 */
[----:B------:R-:W4:Y:S02]  /*01c0*/  LDG.E.EL R16, desc[UR4][R16.64] ;  /* 0x0000000410107981 */ /* 0x000f24000c2e1900 */
[C---:B-1----:R-:W-:Y:S02]  /*01d0*/  IMAD.WIDE R6, R19.reuse, 0x4, R6 ;  /* 0x0000000413067825 */ /* 0x042fe400078e0206 */
[----:B------:R-:W5:Y:S02]  /*01e0*/  LDG.E.EL R4, desc[UR4][R4.64] ;  /* 0x0000000404047981 */ /* 0x000f64000c2e1900 */
[----:B---3--:R-:W-:-:S02]  /*01f0*/  IMAD.WIDE R2, R19, 0x4, R2 ;  /* 0x0000000413027825 */ /* 0x008fc400078e0202 */
[----:B------:R0:W3:Y:S04]  /*0200*/  LDG.E.EL R6, desc[UR4][R6.64] ;  /* 0x0000000406067981 */ /* 0x0000e8000c2e1900 */
[----:B------:R-:W3:Y:S01]  /*0210*/  LDG.E.EL R3, desc[UR4][R2.64] ;  /* 0x0000000402037981 */ /* 0x000ee2000c2e1900 */
[----:B0-----:R-:W-:Y:S01]  /*0220*/  HFMA2.MMA R7, -RZ, RZ, 1.625, 0 ;  /* 0x3e800000ff077435 */ /* 0x001fe200000001ff */
[----:B--2---:R-:W-:Y:S01]  /*0230*/  FADD R13, R10, R8 ;  /* 0x000000080a0d7221 */ /* 0x004fe20000000000 */
[----:B------:R-:W-:-:S03]  /*0240*/  FADD R9, R11, R9 ;  /* 0x000000090b097221 */ /* 0x000fc60000000000 */
[C---:B----4-:R-:W-:Y:S01]  /*0250*/  FADD R13, -R16.reuse, R13 ;  /* 0x0000000d100d7221 */ /* 0x050fe20000000100 */
[----:B------:R-:W-:-:S03]  /*0260*/  FADD R9, -R16, R9 ;  /* 0x0000000910097221 */ /* 0x000fc60000000100 */
[C---:B-----5:R-:W-:Y:S01]  /*0270*/  FMUL R13, R4.reuse, R13 ;  /* 0x0000000d040d7220 */ /* 0x060fe20000400000 */
[----:B------:R-:W-:-:S03]  /*0280*/  FMUL R8, R4, R9 ;  /* 0x0000000904087220 */ /* 0x000fc60000400000 */
[C-C-:B---3--:R-:W-:Y:S01]  /*0290*/  FFMA R13, R6.reuse, R13, R3.reuse ;  /* 0x0000000d060d7223 */ /* 0x148fe20000000003 */
[----:B------:R-:W-:-:S03]  /*02a0*/  FFMA R8, R6, R8, R3 ;  /* 0x0000000806087223 */ /* 0x000fc60000000003 */
[----:B------:R-:W-:Y:S01]  /*02b0*/  FADD R9, RZ, -R13 ;  /* 0x8000000dff097221 */ /* 0x000fe20000000000 */
[----:B------:R-:W-:-:S03]  /*02c0*/  FADD R2, RZ, -R8 ;  /* 0x80000008ff027221 */ /* 0x000fc60000000000 */
[----:B------:R-:W-:Y:S01]  /*02d0*/  FMUL R9, R9, 1.4426950216293334961 ;  /* 0x3fb8aa3b09097820 */ /* 0x000fe20000400000 */
[----:B------:R-:W-:-:S04]  /*02e0*/  FMUL R4, R2, 1.4426950216293334961 ;  /* 0x3fb8aa3b02047820 */ /* 0x000fc80000400000 */
[----:B------:R-:W-:Y:S02]  /*02f0*/  FSETP.GEU.AND P0, PT, R9, -126, PT ;  /* 0xc2fc00000900780b */ /* 0x000fe40003f0e000 */
[----:B------:R-:W-:-:S11]  /*0300*/  FSETP.GEU.AND P1, PT, R4, -126, PT ;  /* 0xc2fc00000400780b */ /* 0x000fd60003f2e000 */
[----:B------:R-:W-:Y:S02]  /*0310*/  @!P0 FMUL R9, R9, 0.5 ;  /* 0x3f00000009098820 */ /* 0x000fe40000400000 */
[----:B------:R-:W-:Y:S02]  /*0320*/  @!P1 FMUL R4, R4, 0.5 ;  /* 0x3f00000004049820 */ /* 0x000fe40000400000 */
[----:B------:R-:W0:Y:S08]  /*0330*/  MUFU.EX2 R2, R9 ;  /* 0x0000000900027308 */ /* 0x000e300000000800 */
[----:B------:R-:W1:Y:S01]  /*0340*/  MUFU.EX2 R3, R4 ;  /* 0x0000000400037308 */ /* 0x000e620000000800 */
[----:B0-----:R-:W-:-:S04]  /*0350*/  @!P0 FMUL R2, R2, R2 ;  /* 0x0000000202028220 */ /* 0x001fc80000400000 */
[----:B------:R-:W-:Y:S01]  /*0360*/  FADD R5, R2, 1 ;  /* 0x3f80000002057421 */ /* 0x000fe20000000000 */
[----:B-1----:R-:W-:-:S04]  /*0370*/  @!P1 FMUL R3, R3, R3 ;  /* 0x0000000303039220 */ /* 0x002fc80000400000 */
[----:B------:R-:W-:Y:S01]  /*0380*/  FADD R6, R3, 1 ;  /* 0x3f80000003067421 */ /* 0x000fe20000000000 */
[----:B------:R-:W-:Y:S01]  /*0390*/  FSETP.GT.AND P0, PT, R5, 8.50705917302346158658e+37, PT ;  /* 0x7e8000000500780b */ /* 0x000fe20003f04000 */
[----:B------:R-:W0:Y:S03]  /*03a0*/  LDC.64 R2, c[0x0][0x210] ;  /* 0x00008400ff027b82 */ /* 0x000e260000000a00 */
[----:B------:R-:W-:-:S09]  /*03b0*/  FSETP.GT.AND P1, PT, R6, 8.50705917302346158658e+37, PT ;  /* 0x7e8000000600780b */ /* 0x000fd20003f24000 */
[----:B------:R-:W-:-:S04]  /*03c0*/  @P0 FMUL R5, R5, 0.25 ;  /* 0x3e80000005050820 */ /* 0x000fc80000400000 */
[----:B------:R-:W-:Y:S02]  /*03d0*/  @P1 FMUL R6, R6, 0.25 ;  /* 0x3e80000006061820 */ /* 0x000fe40000400000 */
[----:B------:R-:W1:Y:S08]  /*03e0*/  MUFU.RCP R5, R5 ;  /* 0x0000000500057308 */ /* 0x000e700000001000 */
[----:B------:R-:W2:Y:S01]  /*03f0*/  MUFU.RCP R6, R6 ;  /* 0x0000000600067308 */ /* 0x000ea20000001000 */
[----:B------:R-:W-:-:S02]  /*0400*/  FSEL R4, R7, 1, P0 ;  /* 0x3f80000007047808 */ /* 0x000fc40000000000 */
[----:B------:R-:W-:-:S03]  /*0410*/  FSEL R7, R7, 1, P1 ;  /* 0x3f80000007077808 */ /* 0x000fc60000800000 */
[----:B-1----:R-:W-:Y:S01]  /*0420*/  FMUL R4, R5, R4 ;  /* 0x0000000405047220 */ /* 0x002fe20000400000 */
[----:B0-----:R-:W-:-:S04]  /*0430*/  IMAD.WIDE R2, R0, 0x4, R2 ;  /* 0x0000000400027825 */ /* 0x001fc800078e0202 */
[----:B------:R-:W-:Y:S01]  /*0440*/  FMUL R4, R13, R4 ;  /* 0x000000040d047220 */ /* 0x000fe20000400000 */
[----:B--2---:R-:W-:-:S04]  /*0450*/  FMUL R7, R6, R7 ;  /* 0x0000000706077220 */ /* 0x004fc80000400000 */
[----:B------:R-:W-:-:S05]  /*0460*/  FMUL R5, R8, R7 ;  /* 0x0000000708057220 */ /* 0x000fca0000400000 */
[----:B------:R-:W-:Y:S01]  /*0470*/  STG.E.64 desc[UR4][R2.64], R4 ;  /* 0x0000000402007986 */ /* 0x000fe2000c101b04 */
[----:B------:R-:W-:Y:S05]  /*0480*/  EXIT ;  /* 0x000000000000794d */ /* 0x000fea0003800000 */
.L_x_0:
[----:B------:R-:W-:-:S00]  /*0490*/  BRA `(.L_x_0) ;  /* 0xfffffffc00fc7947 */ /* 0x000fc0000383ffff */
[----:B------:R-:W-:-:S00]  /*04a0*/  NOP ;  /* 0x0000000000007918 */ /* 0x000fc00000000000 */
        /* <DEDUP_REMOVED lines=13> */
.L_x_1:


//--------------------- .nv.constant0.triton_poi_fused_native_group_norm_silu_4 --------------------------
	.section	.nv.constant0.triton_poi_fused_native_group_norm_silu_4,"a",@progbits
	.sectionflags	@""
	.align	4
.nv.constant0.triton_poi_fused_native_group_norm_silu_4:
	.zero		588
